//
// Generated by NVIDIA NVVM Compiler
//
// Compiler Build ID: CL-36424714
// Cuda compilation tools, release 13.0, V13.0.88
// Based on NVVM 20.0.0
//

.version 9.0
.target sm_100
.address_size 64

	// .globl	_Z24unique_idx_calc_threadIdPi
.extern .func  (.param .b32 func_retval0) vprintf
(
	.param .b64 vprintf_param_0,
	.param .b64 vprintf_param_1
)
;
.global .align 1 .b8 $str[21] = {105, 100, 120, 58, 32, 37, 100, 44, 32, 118, 97, 108, 117, 101, 32, 58, 32, 37, 100, 10};

.visible .entry _Z24unique_idx_calc_threadIdPi(
	.param .u64 .ptr .align 1 _Z24unique_idx_calc_threadIdPi_param_0
)
{
	.local .align 8 .b8 	__local_depot0[8];
	.reg .b64 	%SP;
	.reg .b64 	%SPL;
	.reg .b32 	%r<14>;
	.reg .b64 	%rd<9>;

	mov.u64 	%SPL, __local_depot0;
	cvta.local.u64 	%SP, %SPL;
	ld.param.u64 	%rd1, [_Z24unique_idx_calc_threadIdPi_param_0];
	cvta.to.global.u64 	%rd2, %rd1;
	add.u64 	%rd3, %SP, 0;
	add.u64 	%rd4, %SPL, 0;
	mov.u32 	%r1, %tid.x;
	mov.u32 	%r2, %ctaid.x;
	mov.u32 	%r3, %ntid.x;
	mov.u32 	%r4, %tid.y;
	mov.u32 	%r5, %ctaid.y;
	mov.u32 	%r6, %ntid.y;
	mad.lo.s32 	%r7, %r5, %r6, %r4;
	mov.u32 	%r8, %nctaid.x;
	mad.lo.s32 	%r9, %r7, %r8, %r2;
	mad.lo.s32 	%r10, %r9, %r3, %r1;
	mul.wide.s32 	%rd5, %r10, 4;
	add.s64 	%rd6, %rd2, %rd5;
	ld.global.u32 	%r11, [%rd6];
	st.local.v2.u32 	[%rd4], {%r10, %r11};
	mov.u64 	%rd7, $str;
	cvta.global.u64 	%rd8, %rd7;
	{ // callseq 0, 0
	.param .b64 param0;
	st.param.b64 	[param0], %rd8;
	.param .b64 param1;
	st.param.b64 	[param1], %rd3;
	.param .b32 retval0;
	call.uni (retval0), 
	vprintf, 
	(
	param0, 
	param1
	);
	ld.param.b32 	%r12, [retval0];
	} // callseq 0
	ret;

}


// ===== COMPILED SASS (sm_100) =====

	.target	sm_100

	.elftype	@"ET_EXEC"


//--------------------- .note.nv.tkinfo           --------------------------
	.section	.note.nv.tkinfo,"",@"SHT_NOTE"
	.sectionflags	@"SHF_NOTE_NV_TKINFO"
	.tkinfo
        /*0018*/ 	.word	0x00000002
        /*0030*/ 	.string	""
        /*0030*/ 	.string	"ptxas"
        /*0030*/ 	.string	"Cuda compilation tools, release 13.0, V13.0.88"
        /*0030*/ 	.string	"Build cuda_13.0.r13.0/compiler.36424714_0"
        /*0030*/ 	.string	"-arch sm_100 -m 64 "



//--------------------- .note.nv.cuinfo           --------------------------
	.section	.note.nv.cuinfo,"",@"SHT_NOTE"
	.sectionflags	@"SHF_NOTE_NV_CUINFO"
        /*0018*/ 	.short	0x0002
        /*001a*/ 	.short	0x0064
        /*001c*/ 	.short	0x0082
	.zero		2


//--------------------- .nv.info                  --------------------------
	.section	.nv.info,"",@"SHT_CUDA_INFO"
	.align	4


	//----- nvinfo : EIATTR_REGCOUNT
	.align		4
        /*0000*/ 	.byte	0x04, 0x2f
        /*0002*/ 	.short	(.L_2 - .L_1)
	.align		4
.L_1:
        /*0004*/ 	.word	index@(_Z24unique_idx_calc_threadIdPi)
        /*0008*/ 	.word	0x00000018


	//----- nvinfo : EIATTR_FRAME_SIZE
	.align		4
.L_2:
        /*000c*/ 	.byte	0x04, 0x11
        /*000e*/ 	.short	(.L_4 - .L_3)
	.align		4
.L_3:
        /*0010*/ 	.word	index@(_Z24unique_idx_calc_threadIdPi)
        /*0014*/ 	.word	0x00000008


	//----- nvinfo : EIATTR_MIN_STACK_SIZE
	.align		4
.L_4:
        /*0018*/ 	.byte	0x04, 0x12
        /*001a*/ 	.short	(.L_6 - .L_5)
	.align		4
.L_5:
        /*001c*/ 	.word	index@(_Z24unique_idx_calc_threadIdPi)
        /*0020*/ 	.word	0x00000008
.L_6:


//--------------------- .nv.compat                --------------------------
	.section	.nv.compat,"",@"SHT_CUDA_COMPAT_INFO"
	.align	4
        /*0000*/ 	.byte	0x02, 0x09, 0x00, 0x00, 0x02, 0x02, 0x01, 0x00, 0x02, 0x05, 0x05, 0x00, 0x03, 0x07, 0x01, 0x01
        /*0010*/ 	.byte	0x02, 0x03, 0x00, 0x00, 0x02, 0x06, 0x01, 0x00, 0x04, 0x0b, 0x08, 0x00, 0x09, 0x00, 0x00, 0x00
        /*0020*/ 	.byte	0x00, 0x00, 0x00, 0x00


//--------------------- .nv.info._Z24unique_idx_calc_threadIdPi --------------------------
	.section	.nv.info._Z24unique_idx_calc_threadIdPi,"",@"SHT_CUDA_INFO"
	.sectionflags	@""
	.align	4


	//----- nvinfo : EIATTR_CUDA_API_VERSION
	.align		4
        /*0000*/ 	.byte	0x04, 0x37
        /*0002*/ 	.short	(.L_8 - .L_7)
.L_7:
        /*0004*/ 	.word	0x00000082


	//----- nvinfo : EIATTR_KPARAM_INFO
	.align		4
.L_8:
        /*0008*/ 	.byte	0x04, 0x17
        /*000a*/ 	.short	(.L_10 - .L_9)
.L_9:
        /*000c*/ 	.word	0x00000000
        /*0010*/ 	.short	0x0000
        /*0012*/ 	.short	0x0000
        /*0014*/ 	.byte	0x00, 0xf5, 0x21, 0x00


	//----- nvinfo : EIATTR_SPARSE_MMA_MASK
	.align		4
.L_10:
        /*0018*/ 	.byte	0x03, 0x50
        /*001a*/ 	.short	0x0000


	//----- nvinfo : EIATTR_MAXREG_COUNT
	.align		4
        /*001c*/ 	.byte	0x03, 0x1b
        /*001e*/ 	.short	0x00ff


	//----- nvinfo : EIATTR_EXTERNS
	.align		4
        /*0020*/ 	.byte	0x04, 0x0f
        /*0022*/ 	.short	(.L_12 - .L_11)


	//   ....[0]....
	.align		4
.L_11:
        /*0024*/ 	.word	index@(vprintf)


	//----- nvinfo : EIATTR_MERCURY_ISA_VERSION
	.align		4
.L_12:
        /*0028*/ 	.byte	0x03, 0x5f
        /*002a*/ 	.short	0x0101


	//----- nvinfo : EIATTR_VRC_CTA_INIT_COUNT
	.align		4
        /*002c*/ 	.byte	0x02, 0x4a
	.zero		1
	.zero		1


	//----- nvinfo : EIATTR_SYSCALL_OFFSETS
	.align		4
        /*0030*/ 	.byte	0x04, 0x46
        /*0032*/ 	.short	(.L_14 - .L_13)


	//   ....[0]....
.L_13:
        /*0034*/ 	.word	0x000001b0


	//----- nvinfo : EIATTR_EXIT_INSTR_OFFSETS
	.align		4
.L_14:
        /*0038*/ 	.byte	0x04, 0x1c
        /*003a*/ 	.short	(.L_16 - .L_15)


	//   ....[0]....
.L_15:
        /*003c*/ 	.word	0x000001c0


	//----- nvinfo : EIATTR_CBANK_PARAM_SIZE
	.align		4
.L_16:
        /*0040*/ 	.byte	0x03, 0x19
        /*0042*/ 	.short	0x0008


	//----- nvinfo : EIATTR_PARAM_CBANK
	.align		4
        /*0044*/ 	.byte	0x04, 0x0a
        /*0046*/ 	.short	(.L_18 - .L_17)
	.align		4
.L_17:
        /*0048*/ 	.word	index@(.nv.constant0._Z24unique_idx_calc_threadIdPi)
        /*004c*/ 	.short	0x0380
        /*004e*/ 	.short	0x0008


	//----- nvinfo : EIATTR_SW_WAR
	.align		4
.L_18:
        /*0050*/ 	.byte	0x04, 0x36
        /*0052*/ 	.short	(.L_20 - .L_19)
.L_19:
        /*0054*/ 	.word	0x00000008
.L_20:


//--------------------- .nv.callgraph             --------------------------
	.section	.nv.callgraph,"",@"SHT_CUDA_CALLGRAPH"
	.align	4
	.sectionentsize	8
	.align		4
        /*0000*/ 	.word	0x00000000
	.align		4
        /*0004*/ 	.word	0xffffffff
	.align		4
        /*0008*/ 	.word	index@(_Z24unique_idx_calc_threadIdPi)
	.align		4
        /*000c*/ 	.word	index@(vprintf)
	.align		4
        /*0010*/ 	.word	0x00000000
	.align		4
        /*0014*/ 	.word	0xfffffffe
	.align		4
        /*0018*/ 	.word	0x00000000
	.align		4
        /*001c*/ 	.word	0xfffffffd
	.align		4
        /*0020*/ 	.word	0x00000000
	.align		4
        /*0024*/ 	.word	0xfffffffc


//--------------------- .nv.constant4             --------------------------
	.section	.nv.constant4,"a",@progbits
	.align	8
	.align		8
.nv.constant4:
        /*0000*/ 	.dword	vprintf
	.align		8
        /*0008*/ 	.dword	$str


//--------------------- .text._Z24unique_idx_calc_threadIdPi --------------------------
	.section	.text._Z24unique_idx_calc_threadIdPi,"ax",@progbits
	.align	128
        .global         _Z24unique_idx_calc_threadIdPi
        .type           _Z24unique_idx_calc_threadIdPi,@function
        .size           _Z24unique_idx_calc_threadIdPi,(.L_x_2 - _Z24unique_idx_calc_threadIdPi)
        .other          _Z24unique_idx_calc_threadIdPi,@"STO_CUDA_ENTRY STV_DEFAULT"
_Z24unique_idx_calc_threadIdPi:
.text._Z24unique_idx_calc_threadIdPi:
[----:B------:R-:W0:Y:S01]  /*0000*/  LDC R1, c[0x0][0x37c] ;  /* 0x0000df00ff017b82 */ /* 0x000e220000000800 */
[----:B------:R-:W1:Y:S01]  /*0010*/  S2R R0, SR_TID.Y ;  /* 0x0000000000007919 */ /* 0x000e620000002200 */
[----:B------:R-:W2:Y:S06]  /*0020*/  LDCU UR6, c[0x0][0x2fc] ;  /* 0x00005f80ff0677ac */ /* 0x000eac0008000800 */
[----:B------:R-:W1:Y:S01]  /*0030*/  S2UR UR9, SR_CTAID.Y ;  /* 0x00000000000979c3 */ /* 0x000e620000002600 */
[----:B0-----:R-:W-:Y:S01]  /*0040*/  IADD3 R1, PT, PT, R1, -0x8, RZ ;  /* 0xfffffff801017810 */ /* 0x001fe20007ffe0ff */
[----:B------:R-:W0:Y:S01]  /*0050*/  S2R R3, SR_TID.X ;  /* 0x0000000000037919 */ /* 0x000e220000002100 */
[----:B------:R-:W0:Y:S01]  /*0060*/  LDCU UR8, c[0x0][0x360] ;  /* 0x00006c00ff0877ac */ /* 0x000e220008000800 */
[----:B------:R-:W3:Y:S04]  /*0070*/  LDCU.64 UR4, c[0x0][0x358] ;  /* 0x00006b00ff0477ac */ /* 0x000ee80008000a00 */
[----:B------:R-:W1:Y:S08]  /*0080*/  LDC R5, c[0x0][0x364] ;  /* 0x0000d900ff057b82 */ /* 0x000e700000000800 */
[----:B------:R-:W4:Y:S08]  /*0090*/  S2UR UR7, SR_CTAID.X ;  /* 0x00000000000779c3 */ /* 0x000f300000002500 */
[----:B------:R-:W4:Y:S08]  /*00a0*/  LDC R7, c[0x0][0x370] ;  /* 0x0000dc00ff077b82 */ /* 0x000f300000000800 */
[----:B------:R-:W5:Y:S01]  /*00b0*/  LDC.64 R8, c[0x0][0x380] ;  /* 0x0000e000ff087b82 */ /* 0x000f620000000a00 */
[----:B-1----:R-:W-:-:S04]  /*00c0*/  IMAD R0, R5, UR9, R0 ;  /* 0x0000000905007c24 */ /* 0x002fc8000f8e0200 */
[----:B----4-:R-:W-:-:S04]  /*00d0*/  IMAD R0, R0, R7, UR7 ;  /* 0x0000000700007e24 */ /* 0x010fc8000f8e0207 */
[----:B0-----:R-:W-:Y:S01]  /*00e0*/  IMAD R2, R0, UR8, R3 ;  /* 0x0000000800027c24 */ /* 0x001fe2000f8e0203 */
[----:B------:R-:W-:Y:S01]  /*00f0*/  MOV R0, 0x0 ;  /* 0x0000000000007802 */ /* 0x000fe20000000f00 */
[----:B------:R-:W0:Y:S02]  /*0100*/  LDCU.64 UR8, c[0x4][0x8] ;  /* 0x01000100ff0877ac */ /* 0x000e240008000a00 */
[----:B-----5:R-:W-:-:S05]  /*0110*/  IMAD.WIDE R8, R2, 0x4, R8 ;  /* 0x0000000402087825 */ /* 0x020fca00078e0208 */
[----:B---3--:R-:W3:Y:S01]  /*0120*/  LDG.E R3, desc[UR4][R8.64] ;  /* 0x0000000408037981 */ /* 0x008ee2000c1e1900 */
[----:B------:R-:W1:Y:S01]  /*0130*/  LDCU UR4, c[0x0][0x2f8] ;  /* 0x00005f00ff0477ac */ /* 0x000e620008000800 */
[----:B------:R4:W3:Y:S01]  /*0140*/  LDC.64 R10, c[0x4][R0] ;  /* 0x01000000000a7b82 */ /* 0x0008e20000000a00 */
[----:B0-----:R-:W-:Y:S02]  /*0150*/  MOV R4, UR8 ;  /* 0x0000000800047c02 */ /* 0x001fe40008000f00 */
[----:B------:R-:W-:Y:S02]  /*0160*/  MOV R5, UR9 ;  /* 0x0000000900057c02 */ /* 0x000fe40008000f00 */
[----:B-1----:R-:W-:-:S04]  /*0170*/  IADD3 R6, P0, PT, R1, UR4, RZ ;  /* 0x0000000401067c10 */ /* 0x002fc8000ff1e0ff */
[----:B--2---:R-:W-:Y:S01]  /*0180*/  IADD3.X R7, PT, PT, RZ, UR6, RZ, P0, !PT ;  /* 0x00000006ff077c10 */ /* 0x004fe200087fe4ff */
[----:B---3--:R4:W-:Y:S08]  /*0190*/  STL.64 [R1], R2 ;  /* 0x0000000201007387 */ /* 0x0089f00000100a00 */
[----:B------:R-:W-:-:S07]  /*01a0*/  LEPC R20, `(.L_x_0) ;  /* 0x000000001014794e */ /* 0x000fce0000000000 */
[----:B----4-:R-:W-:Y:S05]  /*01b0*/  CALL.ABS.NOINC R10 ;  /* 0x000000000a007343 */ /* 0x010fea0003c00000 */
.L_x_0:
[----:B------:R-:W-:Y:S05]  /*01c0*/  EXIT ;  /* 0x000000000000794d */ /* 0x000fea0003800000 */
.L_x_1:
[----:B------:R-:W-:-:S00]  /*01d0*/  BRA `(.L_x_1) ;  /* 0xfffffffc00fc7947 */ /* 0x000fc0000383ffff */
[----:B------:R-:W-:-:S00]  /*01e0*/  NOP ;  /* 0x0000000000007918 */ /* 0x000fc00000000000 */
        /* <DEDUP_REMOVED lines=9> */
.L_x_2:


//--------------------- .nv.global.init           --------------------------
	.section	.nv.global.init,"aw",@progbits
.nv.global.init:
	.type		$str,@object
	.size		$str,(.L_0 - $str)
$str:
        /*0000*/ 	.byte	0x69, 0x64, 0x78, 0x3a, 0x20, 0x25, 0x64, 0x2c, 0x20, 0x76, 0x61, 0x6c, 0x75, 0x65, 0x20, 0x3a
        /*0010*/ 	.byte	0x20, 0x25, 0x64, 0x0a, 0x00
.L_0:


//--------------------- .nv.shared.reserved.0     --------------------------
	.section	.nv.shared.reserved.0,"aw",@nobits
	.weak		__nv_reservedSMEM_offset_0_alias
	.size		__nv_reservedSMEM_offset_0_alias, 0, 64
	.other		__nv_reservedSMEM_offset_0_alias,@"STO_CUDA_RESERVED_SHARED STV_DEFAULT"
__nv_reservedSMEM_offset_0_alias:
	.zero		0
	.zero		64


//--------------------- .nv.constant0._Z24unique_idx_calc_threadIdPi --------------------------
	.section	.nv.constant0._Z24unique_idx_calc_threadIdPi,"a",@progbits
	.sectionflags	@""
	.align	4
.nv.constant0._Z24unique_idx_calc_threadIdPi:
	.zero		904


//--------------------- SYMBOLS --------------------------

	.type		.nv.reservedSmem.offset0,@object
	.size		.nv.reservedSmem.offset0,0x4
	.type		vprintf,@function
